	.headerflags	@"EF_CUDA_TEXMODE_UNIFIED EF_CUDA_64BIT_ADDRESS EF_CUDA_SM86 EF_CUDA_VIRTUAL_SM(EF_CUDA_SM86)"
	.elftype	@"ET_EXEC"


//--------------------- .nv.info                  --------------------------
	.section	.nv.info,"",@"SHT_CUDA_INFO"
	.align	4


	//----- nvinfo : EIATTR_REGCOUNT
	.align		4
        /*0000*/ 	.byte	0x04, 0x2f
        /*0002*/ 	.short	(.L_1 - .L_0)
	.align		4
.L_0:
        /*0004*/ 	.word	index@(causal_conv1d_fwd_kernel)
        /*0008*/ 	.word	0x0000001e


	//----- nvinfo : EIATTR_MAX_STACK_SIZE
	.align		4
.L_1:
        /*000c*/ 	.byte	0x04, 0x23
        /*000e*/ 	.short	(.L_3 - .L_2)
	.align		4
.L_2:
        /*0010*/ 	.word	index@(causal_conv1d_fwd_kernel)
        /*0014*/ 	.word	0x00000000


	//----- nvinfo : EIATTR_MIN_STACK_SIZE
	.align		4
.L_3:
        /*0018*/ 	.byte	0x04, 0x12
        /*001a*/ 	.short	(.L_5 - .L_4)
	.align		4
.L_4:
        /*001c*/ 	.word	index@(causal_conv1d_fwd_kernel)
        /*0020*/ 	.word	0x00000000


	//----- nvinfo : EIATTR_FRAME_SIZE
	.align		4
.L_5:
        /*0024*/ 	.byte	0x04, 0x11
        /*0026*/ 	.short	(.L_7 - .L_6)
	.align		4
.L_6:
        /*0028*/ 	.word	index@(causal_conv1d_fwd_kernel)
        /*002c*/ 	.word	0x00000000
.L_7:


//--------------------- .nv.info.causal_conv1d_fwd_kernel --------------------------
	.section	.nv.info.causal_conv1d_fwd_kernel,"",@"SHT_CUDA_INFO"
	.align	4


	//----- nvinfo : EIATTR_CUDA_API_VERSION
	.align		4
        /*0000*/ 	.byte	0x04, 0x37
        /*0002*/ 	.short	(.L_9 - .L_8)
.L_8:
        /*0004*/ 	.word	0x0000007b


	//----- nvinfo : EIATTR_SW2861232_WAR
	.align		4
.L_9:
        /*0008*/ 	.byte	0x01, 0x35
	.zero		2


	//----- nvinfo : EIATTR_PARAM_CBANK
	.align		4
        /*000c*/ 	.byte	0x04, 0x0a
        /*000e*/ 	.short	(.L_11 - .L_10)
	.align		4
.L_10:
        /*0010*/ 	.word	index@(.nv.constant0.causal_conv1d_fwd_kernel)
        /*0014*/ 	.short	0x0160
        /*0016*/ 	.short	0x002c


	//----- nvinfo : EIATTR_CBANK_PARAM_SIZE
	.align		4
.L_11:
        /*0018*/ 	.byte	0x03, 0x19
        /*001a*/ 	.short	0x002c


	//----- nvinfo : EIATTR_KPARAM_INFO
	.align		4
        /*001c*/ 	.byte	0x04, 0x17
        /*001e*/ 	.short	(.L_13 - .L_12)
.L_12:
        /*0020*/ 	.word	0x00000000
        /*0024*/ 	.short	0x0005
        /*0026*/ 	.short	0x0028
        /*0028*/ 	.byte	0x00, 0xf0, 0x11, 0x00


	//----- nvinfo : EIATTR_KPARAM_INFO
	.align		4
.L_13:
        /*002c*/ 	.byte	0x04, 0x17
        /*002e*/ 	.short	(.L_15 - .L_14)
.L_14:
        /*0030*/ 	.word	0x00000000
        /*0034*/ 	.short	0x0004
        /*0036*/ 	.short	0x0020
        /*0038*/ 	.byte	0x00, 0xf0, 0x21, 0x00


	//----- nvinfo : EIATTR_KPARAM_INFO
	.align		4
.L_15:
        /*003c*/ 	.byte	0x04, 0x17
        /*003e*/ 	.short	(.L_17 - .L_16)
.L_16:
        /*0040*/ 	.word	0x00000000
        /*0044*/ 	.short	0x0003
        /*0046*/ 	.short	0x0018
        /*0048*/ 	.byte	0x00, 0xf0, 0x21, 0x00


	//----- nvinfo : EIATTR_KPARAM_INFO
	.align		4
.L_17:
        /*004c*/ 	.byte	0x04, 0x17
        /*004e*/ 	.short	(.L_19 - .L_18)
.L_18:
        /*0050*/ 	.word	0x00000000
        /*0054*/ 	.short	0x0002
        /*0056*/ 	.short	0x0010
        /*0058*/ 	.byte	0x00, 0xf0, 0x21, 0x00


	//----- nvinfo : EIATTR_KPARAM_INFO
	.align		4
.L_19:
        /*005c*/ 	.byte	0x04, 0x17
        /*005e*/ 	.short	(.L_21 - .L_20)
.L_20:
        /*0060*/ 	.word	0x00000000
        /*0064*/ 	.short	0x0001
        /*0066*/ 	.short	0x0008
        /*0068*/ 	.byte	0x00, 0xf0, 0x21, 0x00


	//----- nvinfo : EIATTR_KPARAM_INFO
	.align		4
.L_21:
        /*006c*/ 	.byte	0x04, 0x17
        /*006e*/ 	.short	(.L_23 - .L_22)
.L_22:
        /*0070*/ 	.word	0x00000000
        /*0074*/ 	.short	0x0000
        /*0076*/ 	.short	0x0000
        /*0078*/ 	.byte	0x00, 0xf0, 0x21, 0x00


	//----- nvinfo : EIATTR_MAXREG_COUNT
	.align		4
.L_23:
        /*007c*/ 	.byte	0x03, 0x1b
        /*007e*/ 	.short	0x0040


	//----- nvinfo : EIATTR_COOP_GROUP_MASK_REGIDS
	.align		4
        /*0080*/ 	.byte	0x04, 0x29
        /*0082*/ 	.short	(.L_25 - .L_24)


	//   ....[0]....
.L_24:
        /*0084*/ 	.word	0xffffffff


	//   ....[1]....
        /*0088*/ 	.word	0xffffffff


	//   ....[2]....
        /*008c*/ 	.word	0xffffffff


	//   ....[3]....
        /*0090*/ 	.word	0xffffffff


	//   ....[4]....
        /*0094*/ 	.word	0xffffffff


	//   ....[5]....
        /*0098*/ 	.word	0xffffffff


	//   ....[6]....
        /*009c*/ 	.word	0xffffffff


	//   ....[7]....
        /*00a0*/ 	.word	0xffffffff


	//----- nvinfo : EIATTR_COOP_GROUP_INSTR_OFFSETS
	.align		4
.L_25:
        /*00a4*/ 	.byte	0x04, 0x28
        /*00a6*/ 	.short	(.L_27 - .L_26)


	//   ....[0]....
.L_26:
        /*00a8*/ 	.word	0x00000230


	//   ....[1]....
        /*00ac*/ 	.word	0x00000240


	//   ....[2]....
        /*00b0*/ 	.word	0x00000250


	//   ....[3]....
        /*00b4*/ 	.word	0x00000280


	//   ....[4]....
        /*00b8*/ 	.word	0x000002a0


	//   ....[5]....
        /*00bc*/ 	.word	0x000002b0


	//   ....[6]....
        /*00c0*/ 	.word	0x000007b0


	//   ....[7]....
        /*00c4*/ 	.word	0x000007d0


	//----- nvinfo : EIATTR_EXIT_INSTR_OFFSETS
	.align		4
.L_27:
        /*00c8*/ 	.byte	0x04, 0x1c
        /*00ca*/ 	.short	(.L_29 - .L_28)


	//   ....[0]....
.L_28:
        /*00cc*/ 	.word	0x000009e0


	//   ....[1]....
        /*00d0*/ 	.word	0x00000a20


	//----- nvinfo : EIATTR_MAX_THREADS
	.align		4
.L_29:
        /*00d4*/ 	.byte	0x04, 0x05
        /*00d6*/ 	.short	(.L_31 - .L_30)
.L_30:
        /*00d8*/ 	.word	0x00000400
        /*00dc*/ 	.word	0x00000001
        /*00e0*/ 	.word	0x00000001
.L_31:


//--------------------- .nv.rel.action            --------------------------
	.section	.nv.rel.action,"",@"SHT_CUDA_RELOCINFO"
	.align	8
	.sectionentsize	8
        /*0000*/ 	.byte	0x73, 0x00, 0x00, 0x00, 0x00, 0x00, 0x00, 0x00, 0x00, 0x00, 0x00, 0x11, 0x25, 0x00, 0x05, 0x36


//--------------------- .nv.constant0.causal_conv1d_fwd_kernel --------------------------
	.section	.nv.constant0.causal_conv1d_fwd_kernel,"a",@progbits
	.align	4
.nv.constant0.causal_conv1d_fwd_kernel:
	.zero		396


//--------------------- .text.causal_conv1d_fwd_kernel --------------------------
	.section	.text.causal_conv1d_fwd_kernel,"ax",@progbits
	.sectionflags	@"SHF_BARRIERS=1"
	.sectioninfo	@"SHI_REGISTERS=30"
	.align	128
        .global         causal_conv1d_fwd_kernel
        .type           causal_conv1d_fwd_kernel,@function
        .size           causal_conv1d_fwd_kernel,(.L_x_1 - causal_conv1d_fwd_kernel)
        .other          causal_conv1d_fwd_kernel,@"STO_CUDA_ENTRY STV_DEFAULT"
causal_conv1d_fwd_kernel:
.text.causal_conv1d_fwd_kernel:
[----:B------:R-:W-:-:S02]  /*0000*/  IMAD.MOV.U32 R1, RZ, RZ, c[0x0][0x28] ;  /* 0x00000a00ff017624 */ /* 0x000fc400078e00ff */
[----:B------:R-:W0:Y:S01]  /*0010*/  S2R R6, SR_CTAID.Y ;  /* 0x0000000000067919 */ /* 0x000e220000002600 */
[----:B------:R-:W-:Y:S01]  /*0020*/  IMAD.MOV.U32 R11, RZ, RZ, 0x4 ;  /* 0x00000004ff0b7424 */ /* 0x000fe200078e00ff */
[----:B------:R-:W-:Y:S01]  /*0030*/  ULDC.64 UR4, c[0x0][0x118] ;  /* 0x0000460000047ab9 */ /* 0x000fe20000000a00 */
[----:B0-----:R-:W-:-:S04]  /*0040*/  IMAD.SHL.U32 R6, R6, 0x2, RZ ;  /* 0x0000000206067824 */ /* 0x001fc800078e00ff */
[----:B------:R-:W-:-:S05]  /*0050*/  IMAD.WIDE R6, R6, R11, c[0x0][0x180] ;  /* 0x0000600006067625 */ /* 0x000fca00078e020b */
[----:B------:R0:W2:Y:S01]  /*0060*/  LDG.E R10, [R6.64] ;  /* 0x00000004060a7981 */ /* 0x0000a2000c1e1900 */
[----:B------:R-:W-:Y:S01]  /*0070*/  IMAD.MOV.U32 R9, RZ, RZ, 0x2 ;  /* 0x00000002ff097424 */ /* 0x000fe200078e00ff */
[----:B------:R-:W-:Y:S02]  /*0080*/  PRMT R15, RZ, 0x7610, R15 ;  /* 0x00007610ff0f7816 */ /* 0x000fe4000000000f */
[----:B------:R-:W1:Y:S04]  /*0090*/  S2R R2, SR_TID.X ;  /* 0x0000000000027919 */ /* 0x000e680000002100 */
[----:B------:R-:W3:Y:S04]  /*00a0*/  S2R R14, SR_CTAID.X ;  /* 0x00000000000e7919 */ /* 0x000ee80000002500 */
[----:B0-----:R0:W4:Y:S01]  /*00b0*/  LDG.E R7, [R6.64+0x4] ;  /* 0x0000040406077981 */ /* 0x001122000c1e1900 */
[----:B-1----:R-:W-:-:S02]  /*00c0*/  SHF.R.U32.HI R3, RZ, 0x2, R2 ;  /* 0x00000002ff037819 */ /* 0x002fc40000011602 */
[----:B------:R-:W-:Y:S01]  /*00d0*/  LOP3.LUT P0, R4, R2, 0x3, RZ, 0xc0, !PT ;  /* 0x0000000302047812 */ /* 0x000fe2000780c0ff */
[----:B---3--:R-:W-:Y:S01]  /*00e0*/  IMAD.SHL.U32 R14, R14, 0x10, RZ ;  /* 0x000000100e0e7824 */ /* 0x008fe200078e00ff */
[----:B------:R-:W-:-:S04]  /*00f0*/  SGXT.U32 R3, R3, 0x4 ;  /* 0x000000040303781a */ /* 0x000fc80000000000 */
[----:B------:R-:W-:-:S04]  /*0100*/  LOP3.LUT R0, R14, R3, RZ, 0xfc, !PT ;  /* 0x000000030e007212 */ /* 0x000fc800078efcff */
[C---:B------:R-:W-:Y:S01]  /*0110*/  ISETP.GE.AND P1, PT, R0.reuse, 0x800, PT ;  /* 0x000008000000780c */ /* 0x040fe20003f26270 */
[----:B------:R-:W-:-:S04]  /*0120*/  IMAD.SHL.U32 R8, R0, 0x4, RZ ;  /* 0x0000000400087824 */ /* 0x000fc800078e00ff */
[----:B------:R-:W-:-:S06]  /*0130*/  IMAD.WIDE R8, R8, R9, c[0x0][0x170] ;  /* 0x00005c0008087625 */ /* 0x000fcc00078e0209 */
[----:B------:R-:W-:-:S05]  /*0140*/  IMAD.WIDE.U32 R12, R4, 0x2, R8 ;  /* 0x00000002040c7825 */ /* 0x000fca00078e0008 */
[----:B------:R1:W3:Y:S01]  /*0150*/  @!P1 LDG.E.U16 R15, [R12.64] ;  /* 0x000000040c0f9981 */ /* 0x0002e2000c1e1500 */
[----:B------:R-:W-:Y:S01]  /*0160*/  ISETP.EQ.AND P2, PT, R4, 0x2, PT ;  /* 0x000000020400780c */ /* 0x000fe20003f42270 */
[----:B--2---:R-:W-:-:S05]  /*0170*/  IMAD.WIDE R10, R10, R11, c[0x0][0x178] ;  /* 0x00005e000a0a7625 */ /* 0x004fca00078e020b */
[----:B------:R2:W5:Y:S04]  /*0180*/  LDG.E R5, [R10.64] ;  /* 0x000000040a057981 */ /* 0x000568000c1e1900 */
[----:B------:R2:W5:Y:S01]  /*0190*/  LDG.E R0, [R10.64+0x4] ;  /* 0x000004040a007981 */ /* 0x000562000c1e1900 */
[----:B-1----:R-:W-:Y:S02]  /*01a0*/  SEL R13, RZ, 0x3f800000, !P2 ;  /* 0x3f800000ff0d7807 */ /* 0x002fe40005000000 */
[----:B------:R-:W-:Y:S02]  /*01b0*/  FSEL R9, RZ, 1, P0 ;  /* 0x3f800000ff097808 */ /* 0x000fe40000000000 */
[----:B---3--:R-:W-:Y:S02]  /*01c0*/  SEL R8, R15, RZ, !P1 ;  /* 0x000000ff0f087207 */ /* 0x008fe40004800000 */
[----:B------:R-:W-:-:S03]  /*01d0*/  ISETP.EQ.AND P1, PT, R4, 0x1, PT ;  /* 0x000000010400780c */ /* 0x000fc60003f22270 */
[----:B------:R-:W-:Y:S01]  /*01e0*/  HADD2.F32 R8, -RZ, R8.H0_H0 ;  /* 0x20000008ff087230 */ /* 0x000fe20000004100 */
[----:B------:R-:W-:-:S04]  /*01f0*/  SEL R15, RZ, 0x3f800000, !P1 ;  /* 0x3f800000ff0f7807 */ /* 0x000fc80004800000 */
[-C--:B------:R-:W-:Y:S01]  /*0200*/  FMUL R19, R13, R8.reuse ;  /* 0x000000080d137220 */ /* 0x080fe20000400000 */
[-C--:B------:R-:W-:Y:S01]  /*0210*/  FMUL R17, R15, R8.reuse ;  /* 0x000000080f117220 */ /* 0x080fe20000400000 */
[----:B------:R-:W-:-:S03]  /*0220*/  FMUL R12, R9, R8 ;  /* 0x00000008090c7220 */ /* 0x000fc60000400000 */
[----:B--2---:R-:W1:Y:S04]  /*0230*/  SHFL.BFLY PT, R10, R19, 0x2, 0x1f ;  /* 0x0c401f00130a7f89 */ /* 0x004e6800000e0000 */
[----:B0-----:R-:W0:Y:S04]  /*0240*/  SHFL.BFLY PT, R6, R17, 0x2, 0x1f ;  /* 0x0c401f0011067f89 */ /* 0x001e2800000e0000 */
[----:B------:R-:W2:Y:S01]  /*0250*/  SHFL.BFLY PT, R12, R12, 0x2, 0x1f ;  /* 0x0c401f000c0c7f89 */ /* 0x000ea200000e0000 */
[-C--:B-1----:R-:W-:Y:S01]  /*0260*/  FFMA R13, R13, R8.reuse, R10 ;  /* 0x000000080d0d7223 */ /* 0x082fe2000000000a */
[----:B0-----:R-:W-:-:S04]  /*0270*/  FFMA R15, R15, R8, R6 ;  /* 0x000000080f0f7223 */ /* 0x001fc80000000006 */
[----:B------:R-:W0:Y:S01]  /*0280*/  SHFL.BFLY PT, R20, R13, 0x1, 0x1f ;  /* 0x0c201f000d147f89 */ /* 0x000e2200000e0000 */
[----:B--2---:R-:W-:-:S03]  /*0290*/  FFMA R9, R9, R8, R12 ;  /* 0x0000000809097223 */ /* 0x004fc6000000000c */
[----:B------:R-:W1:Y:S04]  /*02a0*/  SHFL.BFLY PT, R18, R15, 0x1, 0x1f ;  /* 0x0c201f000f127f89 */ /* 0x000e6800000e0000 */
[----:B------:R-:W2:Y:S01]  /*02b0*/  SHFL.BFLY PT, R10, R9, 0x1, 0x1f ;  /* 0x0c201f00090a7f89 */ /* 0x000ea200000e0000 */
[--C-:B------:R-:W-:Y:S01]  /*02c0*/  SHF.R.U32.HI R16, RZ, 0x4, R2.reuse ;  /* 0x00000004ff107819 */ /* 0x100fe20000011602 */
[----:B----4-:R-:W-:Y:S01]  /*02d0*/  IMAD.SHL.U32 R11, R7, 0x4, RZ ;  /* 0x00000004070b7824 */ /* 0x010fe200078e00ff */
[----:B------:R-:W-:Y:S02]  /*02e0*/  LOP3.LUT R6, R14, 0xf, R2, 0xf8, !PT ;  /* 0x0000000f0e067812 */ /* 0x000fe400078ef802 */
[----:B------:R-:W-:Y:S02]  /*02f0*/  SGXT.U32 R16, R16, 0x2 ;  /* 0x000000021010781a */ /* 0x000fe40000000000 */
[----:B------:R-:W-:-:S02]  /*0300*/  SHF.R.S32.HI R7, RZ, 0x1f, R6 ;  /* 0x0000001fff077819 */ /* 0x000fc40000011406 */
[----:B------:R-:W-:Y:S01]  /*0310*/  LOP3.LUT R21, R11, R16, RZ, 0xfc, !PT ;  /* 0x000000100b157212 */ /* 0x000fe200078efcff */
[----:B0-----:R-:W-:-:S04]  /*0320*/  FADD R24, R13, R20 ;  /* 0x000000140d187221 */ /* 0x001fc80000000000 */
[----:B------:R-:W-:Y:S01]  /*0330*/  IMAD.WIDE R12, R21, 0x800, R6 ;  /* 0x00000800150c7825 */ /* 0x000fe200078e0206 */
[----:B-1----:R-:W-:Y:S01]  /*0340*/  FADD R22, R15, R18 ;  /* 0x000000120f167221 */ /* 0x002fe20000000000 */
[----:B------:R-:W-:Y:S01]  /*0350*/  IADD3 R15, R11, -0x3, RZ ;  /* 0xfffffffd0b0f7810 */ /* 0x000fe20007ffe0ff */
[----:B--2---:R-:W-:Y:S01]  /*0360*/  FADD R14, R9, R10 ;  /* 0x0000000a090e7221 */ /* 0x004fe20000000000 */
[----:B------:R-:W-:Y:S02]  /*0370*/  IMAD.MOV.U32 R10, RZ, RZ, 0x1000 ;  /* 0x00001000ff0a7424 */ /* 0x000fe400078e00ff */
[----:B------:R-:W-:Y:S01]  /*0380*/  IADD3 R25, P1, R16, R15, RZ ;  /* 0x0000000f10197210 */ /* 0x000fe20007f3e0ff */
[C---:B------:R-:W-:Y:S01]  /*0390*/  IMAD.SHL.U32 R9, R12.reuse, 0x2, RZ ;  /* 0x000000020c097824 */ /* 0x040fe200078e00ff */
[----:B------:R-:W-:Y:S01]  /*03a0*/  SHF.L.U64.HI R7, R12, 0x1, R13 ;  /* 0x000000010c077819 */ /* 0x000fe2000001020d */
[----:B------:R0:W-:Y:S01]  /*03b0*/  STS [R3.X4], R14 ;  /* 0x0000000e03007388 */ /* 0x0001e20000004800 */
[----:B-----5:R-:W-:-:S02]  /*03c0*/  SHF.R.S32.HI R17, RZ, 0x1f, R5 ;  /* 0x0000001fff117819 */ /* 0x020fc40000011405 */
[----:B------:R-:W-:-:S04]  /*03d0*/  IADD3 R26, P0, -R5, R0, RZ ;  /* 0x00000000051a7210 */ /* 0x000fc80007f1e1ff */
[----:B------:R-:W-:Y:S02]  /*03e0*/  LEA.HI.X.SX32 R27, R0, ~R17, 0x1, P0 ;  /* 0x80000011001b7211 */ /* 0x000fe400000f0eff */
[C---:B------:R-:W-:Y:S02]  /*03f0*/  IADD3 R17, R11.reuse, -0x2, RZ ;  /* 0xfffffffe0b117810 */ /* 0x040fe40007ffe0ff */
[----:B------:R-:W-:Y:S01]  /*0400*/  IADD3 R11, R11, -0x1, RZ ;  /* 0xffffffff0b0b7810 */ /* 0x000fe20007ffe0ff */
[----:B------:R-:W-:Y:S01]  /*0410*/  IMAD.WIDE R12, R5, R10, c[0x0][0x160] ;  /* 0x00005800050c7625 */ /* 0x000fe200078e020a */
[----:B------:R-:W-:Y:S02]  /*0420*/  LEA.HI.X.SX32 R0, R15, RZ, 0x1, P1 ;  /* 0x000000ff0f007211 */ /* 0x000fe400008f0eff */
[C---:B------:R-:W-:Y:S02]  /*0430*/  IADD3 R19, P4, R16.reuse, R11, RZ ;  /* 0x0000000b10137210 */ /* 0x040fe40007f9e0ff */
[----:B------:R-:W-:-:S02]  /*0440*/  IADD3 R23, P3, R16, R17, RZ ;  /* 0x0000001110177210 */ /* 0x000fc40007f7e0ff */
[----:B------:R-:W-:Y:S02]  /*0450*/  ISETP.GE.U32.AND P1, PT, R25, R26, PT ;  /* 0x0000001a1900720c */ /* 0x000fe40003f26070 */
[----:B------:R-:W-:Y:S02]  /*0460*/  LEA.HI.X.SX32 R11, R11, RZ, 0x1, P4 ;  /* 0x000000ff0b0b7211 */ /* 0x000fe400020f0eff */
[-C--:B0-----:R-:W-:Y:S02]  /*0470*/  LEA R14, P2, R25, R12.reuse, 0xc ;  /* 0x0000000c190e7211 */ /* 0x081fe400078460ff */
[----:B------:R-:W-:Y:S02]  /*0480*/  LEA.HI.X.SX32 R20, R17, RZ, 0x1, P3 ;  /* 0x000000ff11147211 */ /* 0x000fe400018f0eff */
[----:B------:R-:W-:Y:S02]  /*0490*/  LEA R16, P4, R23, R12, 0xc ;  /* 0x0000000c17107211 */ /* 0x000fe400078860ff */
[----:B------:R-:W-:-:S02]  /*04a0*/  ISETP.GT.U32.AND P0, PT, R25, -0x1, PT ;  /* 0xffffffff1900780c */ /* 0x000fc40003f04070 */
[C---:B------:R-:W-:Y:S02]  /*04b0*/  ISETP.GE.AND.EX P1, PT, R0.reuse, R27, PT, P1 ;  /* 0x0000001b0000720c */ /* 0x040fe40003f26310 */
[----:B------:R-:W-:Y:S02]  /*04c0*/  ISETP.GE.U32.AND P3, PT, R23, R26, PT ;  /* 0x0000001a1700720c */ /* 0x000fe40003f66070 */
[----:B------:R-:W-:Y:S02]  /*04d0*/  LEA R18, P5, R19, R12, 0xc ;  /* 0x0000000c13127211 */ /* 0x000fe400078a60ff */
[-C--:B------:R-:W-:Y:S02]  /*04e0*/  LEA.HI.X R15, R25, R13.reuse, R0, 0xc, P2 ;  /* 0x0000000d190f7211 */ /* 0x080fe400010f6400 */
[----:B------:R-:W-:Y:S02]  /*04f0*/  LEA.HI.X R17, R23, R13, R20, 0xc, P4 ;  /* 0x0000000d17117211 */ /* 0x000fe400020f6414 */
[----:B------:R-:W-:-:S02]  /*0500*/  ISETP.GT.AND.EX P1, PT, R0, -0x1, !P1, P0 ;  /* 0xffffffff0000780c */ /* 0x000fc40004f24300 */
[----:B------:R-:W-:Y:S02]  /*0510*/  ISETP.GT.U32.AND P2, PT, R23, -0x1, PT ;  /* 0xffffffff1700780c */ /* 0x000fe40003f44070 */
[C---:B------:R-:W-:Y:S02]  /*0520*/  ISETP.GE.U32.AND P4, PT, R19.reuse, R26, PT ;  /* 0x0000001a1300720c */ /* 0x040fe40003f86070 */
[----:B------:R-:W-:Y:S02]  /*0530*/  ISETP.GE.AND.EX P3, PT, R20, R27, PT, P3 ;  /* 0x0000001b1400720c */ /* 0x000fe40003f66330 */
[C---:B------:R-:W-:Y:S02]  /*0540*/  ISETP.GT.U32.AND P0, PT, R19.reuse, -0x1, PT ;  /* 0xffffffff1300780c */ /* 0x040fe40003f04070 */
[----:B------:R-:W-:Y:S02]  /*0550*/  LEA.HI.X R19, R19, R13, R11, 0xc, P5 ;  /* 0x0000000d13137211 */ /* 0x000fe400028f640b */
[----:B------:R-:W-:-:S02]  /*0560*/  ISETP.GT.U32.AND P5, PT, R26, R21, PT ;  /* 0x000000151a00720c */ /* 0x000fc40003fa4070 */
[----:B------:R-:W-:Y:S02]  /*0570*/  SHF.R.S32.HI R0, RZ, 0x1f, R21 ;  /* 0x0000001fff007819 */ /* 0x000fe40000011415 */
[----:B------:R-:W-:Y:S02]  /*0580*/  ISETP.GE.AND.EX P4, PT, R11, R27, PT, P4 ;  /* 0x0000001b0b00720c */ /* 0x000fe40003f86340 */
[----:B------:R-:W-:Y:S02]  /*0590*/  ISETP.GT.AND.EX P2, PT, R20, -0x1, !P3, P2 ;  /* 0xffffffff1400780c */ /* 0x000fe40005f44320 */
[----:B------:R-:W-:Y:S02]  /*05a0*/  ISETP.LT.U32.AND P1, PT, R6, 0x800, P1 ;  /* 0x000008000600780c */ /* 0x000fe40000f21070 */
[----:B------:R-:W-:Y:S02]  /*05b0*/  ISETP.GT.AND.EX P5, PT, R27, R0, PT, P5 ;  /* 0x000000001b00720c */ /* 0x000fe40003fa4350 */
[----:B------:R-:W-:-:S02]  /*05c0*/  ISETP.GT.AND.EX P0, PT, R11, -0x1, !P4, P0 ;  /* 0xffffffff0b00780c */ /* 0x000fc40006704300 */
[C---:B------:R-:W-:Y:S01]  /*05d0*/  ISETP.LT.U32.AND P2, PT, R6.reuse, 0x800, P2 ;  /* 0x000008000600780c */ /* 0x040fe20001741070 */
[C---:B------:R-:W-:Y:S01]  /*05e0*/  IMAD.WIDE R14, R6.reuse, 0x2, R14 ;  /* 0x00000002060e7825 */ /* 0x040fe200078e020e */
[----:B------:R-:W-:Y:S02]  /*05f0*/  ISETP.GT.AND P5, PT, R21, -0x1, P5 ;  /* 0xffffffff1500780c */ /* 0x000fe40002fa4270 */
[----:B------:R-:W-:Y:S02]  /*0600*/  PRMT R11, RZ, 0x7610, R11 ;  /* 0x00007610ff0b7816 */ /* 0x000fe4000000000b */
[C---:B------:R-:W-:Y:S01]  /*0610*/  ISETP.LT.U32.AND P3, PT, R6.reuse, 0x800, P0 ;  /* 0x000008000600780c */ /* 0x040fe20000761070 */
[C---:B------:R-:W-:Y:S01]  /*0620*/  IMAD.WIDE R16, R6.reuse, 0x2, R16 ;  /* 0x0000000206107825 */ /* 0x040fe200078e0210 */
[C---:B------:R-:W-:Y:S02]  /*0630*/  ISETP.LT.U32.AND P0, PT, R6.reuse, 0x800, P5 ;  /* 0x000008000600780c */ /* 0x040fe40002f01070 */
[----:B------:R-:W-:Y:S01]  /*0640*/  PRMT R20, RZ, 0x7610, R20 ;  /* 0x00007610ff147816 */ /* 0x000fe20000000014 */
[----:B------:R-:W-:Y:S01]  /*0650*/  IMAD.WIDE R18, R6, 0x2, R18 ;  /* 0x0000000206127825 */ /* 0x000fe200078e0212 */
[----:B------:R-:W-:Y:S01]  /*0660*/  LOP3.LUT R6, R2, 0xf, RZ, 0xc0, !PT ;  /* 0x0000000f02067812 */ /* 0x000fe200078ec0ff */
[----:B------:R0:W2:Y:S04]  /*0670*/  @P1 LDG.E.U16 R11, [R14.64] ;  /* 0x000000040e0b1981 */ /* 0x0000a8000c1e1500 */
[----:B------:R-:W-:Y:S06]  /*0680*/  BAR.SYNC 0x0 ;  /* 0x0000000000007b1d */ /* 0x000fec0000000000 */
[----:B------:R-:W-:Y:S01]  /*0690*/  IADD3 R12, P6, R12, R9, RZ ;  /* 0x000000090c0c7210 */ /* 0x000fe20007fde0ff */
[----:B------:R1:W3:Y:S01]  /*06a0*/  @P2 LDG.E.U16 R20, [R16.64] ;  /* 0x0000000410142981 */ /* 0x0002e2000c1e1500 */
[----:B------:R-:W-:-:S03]  /*06b0*/  PRMT R21, RZ, 0x7610, R21 ;  /* 0x00007610ff157816 */ /* 0x000fc60000000015 */
[----:B------:R-:W-:Y:S01]  /*06c0*/  LDS R0, [R6.X4] ;  /* 0x0000000006007984 */ /* 0x000fe20000004800 */
[----:B0-----:R-:W-:Y:S01]  /*06d0*/  PRMT R15, RZ, 0x7610, R15 ;  /* 0x00007610ff0f7816 */ /* 0x001fe2000000000f */
[----:B------:R-:W-:Y:S02]  /*06e0*/  IMAD.X R13, R13, 0x1, R7, P6 ;  /* 0x000000010d0d7824 */ /* 0x000fe400030e0607 */
[----:B------:R-:W-:Y:S06]  /*06f0*/  BAR.SYNC 0x0 ;  /* 0x0000000000007b1d */ /* 0x000fec0000000000 */
[----:B------:R-:W-:Y:S04]  /*0700*/  STS [R3.X4], R22 ;  /* 0x0000001603007388 */ /* 0x000fe80000004800 */
[----:B------:R-:W-:Y:S06]  /*0710*/  BAR.SYNC 0x0 ;  /* 0x0000000000007b1d */ /* 0x000fec0000000000 */
[----:B------:R-:W4:Y:S04]  /*0720*/  @P3 LDG.E.U16 R21, [R18.64] ;  /* 0x0000000412153981 */ /* 0x000f28000c1e1500 */
[----:B------:R-:W-:Y:S04]  /*0730*/  LDS R14, [R6.X4] ;  /* 0x00000000060e7984 */ /* 0x000fe80000004800 */
[----:B------:R-:W-:Y:S06]  /*0740*/  BAR.SYNC 0x0 ;  /* 0x0000000000007b1d */ /* 0x000fec0000000000 */
[----:B------:R-:W-:Y:S04]  /*0750*/  STS [R3.X4], R24 ;  /* 0x0000001803007388 */ /* 0x000fe80000004800 */
[----:B------:R-:W-:Y:S06]  /*0760*/  BAR.SYNC 0x0 ;  /* 0x0000000000007b1d */ /* 0x000fec0000000000 */
[----:B------:R0:W5:Y:S01]  /*0770*/  @P0 LDG.E.U16 R15, [R12.64] ;  /* 0x000000040c0f0981 */ /* 0x000162000c1e1500 */
[----:B------:R-:W-:-:S04]  /*0780*/  ISETP.EQ.AND P1, PT, R4, 0x3, PT ;  /* 0x000000030400780c */ /* 0x000fc80003f22270 */
[----:B-1----:R-:W-:-:S05]  /*0790*/  SEL R17, RZ, 0x3f800000, !P1 ;  /* 0x3f800000ff117807 */ /* 0x002fca0004800000 */
[----:B------:R-:W-:-:S05]  /*07a0*/  FMUL R16, R8, R17 ;  /* 0x0000001108107220 */ /* 0x000fca0000400000 */
[----:B------:R-:W1:Y:S02]  /*07b0*/  SHFL.BFLY PT, R23, R16, 0x2, 0x1f ;  /* 0x0c401f0010177f89 */ /* 0x000e6400000e0000 */
[----:B-1----:R-:W-:-:S05]  /*07c0*/  FFMA R23, R8, R17, R23 ;  /* 0x0000001108177223 */ /* 0x002fca0000000017 */
[----:B------:R-:W1:Y:S02]  /*07d0*/  SHFL.BFLY PT, R4, R23, 0x1, 0x1f ;  /* 0x0c201f0017047f89 */ /* 0x000e6400000e0000 */
[----:B-1----:R-:W-:Y:S02]  /*07e0*/  FADD R8, R23, R4 ;  /* 0x0000000417087221 */ /* 0x002fe40000000000 */
[----:B------:R-:W1:Y:S04]  /*07f0*/  LDS R4, [R6.X4] ;  /* 0x0000000006047984 */ /* 0x000e680000004800 */
[----:B------:R-:W-:Y:S06]  /*0800*/  BAR.SYNC 0x0 ;  /* 0x0000000000007b1d */ /* 0x000fec0000000000 */
[----:B------:R-:W-:Y:S04]  /*0810*/  STS [R3.X4], R8 ;  /* 0x0000000803007388 */ /* 0x000fe80000004800 */
[----:B------:R-:W-:Y:S06]  /*0820*/  BAR.SYNC 0x0 ;  /* 0x0000000000007b1d */ /* 0x000fec0000000000 */
[----:B0-----:R-:W0:Y:S01]  /*0830*/  LDS R12, [R6.X4] ;  /* 0x00000000060c7984 */ /* 0x001e220000004800 */
[----:B--2---:R-:W-:-:S05]  /*0840*/  HADD2.F32 R13, -RZ, R11.H0_H0 ;  /* 0x2000000bff0d7230 */ /* 0x004fca0000004100 */
[----:B------:R-:W-:Y:S01]  /*0850*/  FFMA R13, R0, R13, RZ ;  /* 0x0000000d000d7223 */ /* 0x000fe200000000ff */
[----:B---3--:R-:W-:-:S05]  /*0860*/  HADD2.F32 R11, -RZ, R20.H0_H0 ;  /* 0x20000014ff0b7230 */ /* 0x008fca0000004100 */
[----:B------:R-:W-:Y:S01]  /*0870*/  FFMA R11, R14, R11, R13 ;  /* 0x0000000b0e0b7223 */ /* 0x000fe2000000000d */
[----:B----4-:R-:W-:-:S05]  /*0880*/  HADD2.F32 R21, -RZ, R21.H0_H0 ;  /* 0x20000015ff157230 */ /* 0x010fca0000004100 */
[----:B-1----:R-:W-:Y:S01]  /*0890*/  FFMA R21, R4, R21, R11 ;  /* 0x0000001504157223 */ /* 0x002fe2000000000b */
[----:B-----5:R-:W-:-:S05]  /*08a0*/  HADD2.F32 R15, -RZ, R15.H0_H0 ;  /* 0x2000000fff0f7230 */ /* 0x020fca0000004100 */
[----:B0-----:R-:W-:-:S04]  /*08b0*/  FFMA R12, R12, R15, R21 ;  /* 0x0000000f0c0c7223 */ /* 0x001fc80000000015 */
[----:B------:R-:W-:-:S04]  /*08c0*/  FADD R0, RZ, -R12 ;  /* 0x8000000cff007221 */ /* 0x000fc80000000000 */
[----:B------:R-:W-:-:S05]  /*08d0*/  FMUL R0, R0, 1.4426950216293334961 ;  /* 0x3fb8aa3b00007820 */ /* 0x000fca0000400000 */
[----:B------:R-:W-:-:S13]  /*08e0*/  FSETP.GEU.AND P1, PT, R0, -126, PT ;  /* 0xc2fc00000000780b */ /* 0x000fda0003f2e000 */
[----:B------:R-:W-:-:S04]  /*08f0*/  @!P1 FMUL R0, R0, 0.5 ;  /* 0x3f00000000009820 */ /* 0x000fc80000400000 */
[----:B------:R-:W0:Y:S02]  /*0900*/  MUFU.EX2 R3, R0 ;  /* 0x0000000000037308 */ /* 0x000e240000000800 */
[----:B0-----:R-:W-:-:S04]  /*0910*/  @!P1 FMUL R3, R3, R3 ;  /* 0x0000000303039220 */ /* 0x001fc80000400000 */
[----:B------:R-:W-:-:S05]  /*0920*/  FADD R4, R3, 1 ;  /* 0x3f80000003047421 */ /* 0x000fca0000000000 */
[----:B------:R-:W-:Y:S02]  /*0930*/  FSETP.GT.AND P2, PT, R4, 8.50705917302346158658e+37, PT ;  /* 0x7e8000000400780b */ /* 0x000fe40003f44000 */
[----:B------:R-:W-:-:S11]  /*0940*/  LOP3.LUT P1, RZ, R2, 0x3c0, RZ, 0xc0, !PT ;  /* 0x000003c002ff7812 */ /* 0x000fd6000782c0ff */
[----:B------:R-:W-:Y:S01]  /*0950*/  @P2 FMUL R4, R4, 0.25 ;  /* 0x3e80000004042820 */ /* 0x000fe20000400000 */
[----:B------:R-:W-:-:S05]  /*0960*/  PLOP3.LUT P0, PT, P1, P0, PT, 0x8, 0x0 ;  /* 0x000000000000781c */ /* 0x000fca0000f00170 */
[----:B------:R-:W0:Y:S01]  /*0970*/  MUFU.RCP R4, R4 ;  /* 0x0000000400047308 */ /* 0x000e220000001000 */
[----:B------:R-:W-:-:S05]  /*0980*/  IMAD.MOV.U32 R3, RZ, RZ, 0x3e800000 ;  /* 0x3e800000ff037424 */ /* 0x000fca00078e00ff */
[----:B------:R-:W-:Y:S01]  /*0990*/  FSEL R3, R3, 1, P2 ;  /* 0x3f80000003037808 */ /* 0x000fe20001000000 */
[----:B------:R-:W-:-:S05]  /*09a0*/  IMAD.WIDE R10, R5, R10, c[0x0][0x168] ;  /* 0x00005a00050a7625 */ /* 0x000fca00078e020a */
[----:B------:R-:W-:Y:S01]  /*09b0*/  IADD3 R2, P1, R10, R9, RZ ;  /* 0x000000090a027210 */ /* 0x000fe20007f3e0ff */
[----:B0-----:R-:W-:-:S04]  /*09c0*/  FMUL R3, R4, R3 ;  /* 0x0000000304037220 */ /* 0x001fc80000400000 */
[----:B------:R-:W-:Y:S01]  /*09d0*/  FMUL R12, R12, R3 ;  /* 0x000000030c0c7220 */ /* 0x000fe20000400000 */
[----:B------:R-:W-:Y:S07]  /*09e0*/  @!P0 EXIT ;  /* 0x000000000000894d */ /* 0x000fee0003800000 */
[----:B------:R-:W-:Y:S01]  /*09f0*/  F2FP.PACK_AB R12, RZ, R12 ;  /* 0x0000000cff0c723e */ /* 0x000fe200000000ff */
[----:B------:R-:W-:-:S05]  /*0a00*/  IMAD.X R3, R11, 0x1, R7, P1 ;  /* 0x000000010b037824 */ /* 0x000fca00008e0607 */
[----:B------:R-:W-:Y:S01]  /*0a10*/  STG.E.U16 [R2.64], R12 ;  /* 0x0000000c02007986 */ /* 0x000fe2000c101504 */
[----:B------:R-:W-:Y:S05]  /*0a20*/  EXIT ;  /* 0x000000000000794d */ /* 0x000fea0003800000 */
.L_x_0:
[----:B------:R-:W-:-:S00]  /*0a30*/  BRA `(.L_x_0) ;  /* 0xfffffff000007947 */ /* 0x000fc0000383ffff */
[----:B------:R-:W-:-:S00]  /*0a40*/  NOP ;  /* 0x0000000000007918 */ /* 0x000fc00000000000 */
        /* <DEDUP_REMOVED lines=11> */
.L_x_1:


//--------------------- .nv.shared.causal_conv1d_fwd_kernel --------------------------
	.section	.nv.shared.causal_conv1d_fwd_kernel,"aw",@nobits
	.align	16
